//
// Generated by NVIDIA NVVM Compiler
//
// Compiler Build ID: CL-36424714
// Cuda compilation tools, release 13.0, V13.0.88
// Based on NVVM 20.0.0
//

.version 9.0
.target sm_100
.address_size 64

	// .globl	_Z19smoothSensorsKernelPfPiS_S_

.visible .entry _Z19smoothSensorsKernelPfPiS_S_(
	.param .u64 .ptr .align 1 _Z19smoothSensorsKernelPfPiS_S__param_0,
	.param .u64 .ptr .align 1 _Z19smoothSensorsKernelPfPiS_S__param_1,
	.param .u64 .ptr .align 1 _Z19smoothSensorsKernelPfPiS_S__param_2,
	.param .u64 .ptr .align 1 _Z19smoothSensorsKernelPfPiS_S__param_3
)
{
	.reg .pred 	%p<2>;
	.reg .b32 	%r<7>;
	.reg .b32 	%f<4>;
	.reg .b64 	%rd<13>;

	ld.param.u64 	%rd1, [_Z19smoothSensorsKernelPfPiS_S__param_0];
	ld.param.u64 	%rd2, [_Z19smoothSensorsKernelPfPiS_S__param_1];
	ld.param.u64 	%rd3, [_Z19smoothSensorsKernelPfPiS_S__param_2];
	ld.param.u64 	%rd4, [_Z19smoothSensorsKernelPfPiS_S__param_3];
	mov.u32 	%r2, %tid.x;
	mov.u32 	%r3, %ctaid.x;
	mov.u32 	%r4, %ntid.x;
	mad.lo.s32 	%r1, %r3, %r4, %r2;
	setp.gt.s32 	%p1, %r1, 49999999;
	@%p1 bra 	$L__BB0_2;
	cvta.to.global.u64 	%rd5, %rd3;
	cvta.to.global.u64 	%rd6, %rd4;
	cvta.to.global.u64 	%rd7, %rd2;
	cvta.to.global.u64 	%rd8, %rd1;
	ld.global.f32 	%f1, [%rd6+8];
	ld.global.u32 	%r5, [%rd7+8];
	mad.lo.s32 	%r6, %r5, 3, %r1;
	mul.wide.s32 	%rd9, %r6, 4;
	add.s64 	%rd10, %rd8, %rd9;
	ld.global.f32 	%f2, [%rd10];
	mul.f32 	%f3, %f1, %f2;
	mul.wide.s32 	%rd11, %r1, 4;
	add.s64 	%rd12, %rd5, %rd11;
	st.global.f32 	[%rd12], %f3;
$L__BB0_2:
	ret;

}


// ===== COMPILED SASS (sm_100) =====

	.target	sm_100

	.elftype	@"ET_EXEC"


//--------------------- .note.nv.tkinfo           --------------------------
	.section	.note.nv.tkinfo,"",@"SHT_NOTE"
	.sectionflags	@"SHF_NOTE_NV_TKINFO"
	.tkinfo
        /*0018*/ 	.word	0x00000002
        /*0030*/ 	.string	""
        /*0030*/ 	.string	"ptxas"
        /*0030*/ 	.string	"Cuda compilation tools, release 13.0, V13.0.88"
        /*0030*/ 	.string	"Build cuda_13.0.r13.0/compiler.36424714_0"
        /*0030*/ 	.string	"-arch sm_100 -m 64 "



//--------------------- .note.nv.cuinfo           --------------------------
	.section	.note.nv.cuinfo,"",@"SHT_NOTE"
	.sectionflags	@"SHF_NOTE_NV_CUINFO"
        /*0018*/ 	.short	0x0002
        /*001a*/ 	.short	0x0064
        /*001c*/ 	.short	0x0082
	.zero		2


//--------------------- .nv.info                  --------------------------
	.section	.nv.info,"",@"SHT_CUDA_INFO"
	.align	4


	//----- nvinfo : EIATTR_REGCOUNT
	.align		4
        /*0000*/ 	.byte	0x04, 0x2f
        /*0002*/ 	.short	(.L_1 - .L_0)
	.align		4
.L_0:
        /*0004*/ 	.word	index@(_Z19smoothSensorsKernelPfPiS_S_)
        /*0008*/ 	.word	0x0000000e


	//----- nvinfo : EIATTR_FRAME_SIZE
	.align		4
.L_1:
        /*000c*/ 	.byte	0x04, 0x11
        /*000e*/ 	.short	(.L_3 - .L_2)
	.align		4
.L_2:
        /*0010*/ 	.word	index@(_Z19smoothSensorsKernelPfPiS_S_)
        /*0014*/ 	.word	0x00000000


	//----- nvinfo : EIATTR_MIN_STACK_SIZE
	.align		4
.L_3:
        /*0018*/ 	.byte	0x04, 0x12
        /*001a*/ 	.short	(.L_5 - .L_4)
	.align		4
.L_4:
        /*001c*/ 	.word	index@(_Z19smoothSensorsKernelPfPiS_S_)
        /*0020*/ 	.word	0x00000000
.L_5:


//--------------------- .nv.compat                --------------------------
	.section	.nv.compat,"",@"SHT_CUDA_COMPAT_INFO"
	.align	4
        /*0000*/ 	.byte	0x02, 0x09, 0x00, 0x00, 0x02, 0x02, 0x01, 0x00, 0x02, 0x05, 0x05, 0x00, 0x03, 0x07, 0x01, 0x01
        /*0010*/ 	.byte	0x02, 0x03, 0x00, 0x00, 0x02, 0x06, 0x01, 0x00, 0x04, 0x0b, 0x08, 0x00, 0x09, 0x00, 0x00, 0x00
        /*0020*/ 	.byte	0x00, 0x00, 0x00, 0x00


//--------------------- .nv.info._Z19smoothSensorsKernelPfPiS_S_ --------------------------
	.section	.nv.info._Z19smoothSensorsKernelPfPiS_S_,"",@"SHT_CUDA_INFO"
	.sectionflags	@""
	.align	4


	//----- nvinfo : EIATTR_CUDA_API_VERSION
	.align		4
        /*0000*/ 	.byte	0x04, 0x37
        /*0002*/ 	.short	(.L_7 - .L_6)
.L_6:
        /*0004*/ 	.word	0x00000082


	//----- nvinfo : EIATTR_KPARAM_INFO
	.align		4
.L_7:
        /*0008*/ 	.byte	0x04, 0x17
        /*000a*/ 	.short	(.L_9 - .L_8)
.L_8:
        /*000c*/ 	.word	0x00000000
        /*0010*/ 	.short	0x0003
        /*0012*/ 	.short	0x0018
        /*0014*/ 	.byte	0x00, 0xf5, 0x21, 0x00


	//----- nvinfo : EIATTR_KPARAM_INFO
	.align		4
.L_9:
        /*0018*/ 	.byte	0x04, 0x17
        /*001a*/ 	.short	(.L_11 - .L_10)
.L_10:
        /*001c*/ 	.word	0x00000000
        /*0020*/ 	.short	0x0002
        /*0022*/ 	.short	0x0010
        /*0024*/ 	.byte	0x00, 0xf5, 0x21, 0x00


	//----- nvinfo : EIATTR_KPARAM_INFO
	.align		4
.L_11:
        /*0028*/ 	.byte	0x04, 0x17
        /*002a*/ 	.short	(.L_13 - .L_12)
.L_12:
        /*002c*/ 	.word	0x00000000
        /*0030*/ 	.short	0x0001
        /*0032*/ 	.short	0x0008
        /*0034*/ 	.byte	0x00, 0xf5, 0x21, 0x00


	//----- nvinfo : EIATTR_KPARAM_INFO
	.align		4
.L_13:
        /*0038*/ 	.byte	0x04, 0x17
        /*003a*/ 	.short	(.L_15 - .L_14)
.L_14:
        /*003c*/ 	.word	0x00000000
        /*0040*/ 	.short	0x0000
        /*0042*/ 	.short	0x0000
        /*0044*/ 	.byte	0x00, 0xf5, 0x21, 0x00


	//----- nvinfo : EIATTR_SPARSE_MMA_MASK
	.align		4
.L_15:
        /*0048*/ 	.byte	0x03, 0x50
        /*004a*/ 	.short	0x0000


	//----- nvinfo : EIATTR_MAXREG_COUNT
	.align		4
        /*004c*/ 	.byte	0x03, 0x1b
        /*004e*/ 	.short	0x00ff


	//----- nvinfo : EIATTR_MERCURY_ISA_VERSION
	.align		4
        /*0050*/ 	.byte	0x03, 0x5f
        /*0052*/ 	.short	0x0101


	//----- nvinfo : EIATTR_VRC_CTA_INIT_COUNT
	.align		4
        /*0054*/ 	.byte	0x02, 0x4a
	.zero		1
	.zero		1


	//----- nvinfo : EIATTR_EXIT_INSTR_OFFSETS
	.align		4
        /*0058*/ 	.byte	0x04, 0x1c
        /*005a*/ 	.short	(.L_17 - .L_16)


	//   ....[0]....
.L_16:
        /*005c*/ 	.word	0x00000060


	//   ....[1]....
        /*0060*/ 	.word	0x00000140


	//----- nvinfo : EIATTR_CBANK_PARAM_SIZE
	.align		4
.L_17:
        /*0064*/ 	.byte	0x03, 0x19
        /*0066*/ 	.short	0x0020


	//----- nvinfo : EIATTR_PARAM_CBANK
	.align		4
        /*0068*/ 	.byte	0x04, 0x0a
        /*006a*/ 	.short	(.L_19 - .L_18)
	.align		4
.L_18:
        /*006c*/ 	.word	index@(.nv.constant0._Z19smoothSensorsKernelPfPiS_S_)
        /*0070*/ 	.short	0x0380
        /*0072*/ 	.short	0x0020


	//----- nvinfo : EIATTR_SW_WAR
	.align		4
.L_19:
        /*0074*/ 	.byte	0x04, 0x36
        /*0076*/ 	.short	(.L_21 - .L_20)
.L_20:
        /*0078*/ 	.word	0x00000008
.L_21:


//--------------------- .nv.callgraph             --------------------------
	.section	.nv.callgraph,"",@"SHT_CUDA_CALLGRAPH"
	.align	4
	.sectionentsize	8
	.align		4
        /*0000*/ 	.word	0x00000000
	.align		4
        /*0004*/ 	.word	0xffffffff
	.align		4
        /*0008*/ 	.word	0x00000000
	.align		4
        /*000c*/ 	.word	0xfffffffe
	.align		4
        /*0010*/ 	.word	0x00000000
	.align		4
        /*0014*/ 	.word	0xfffffffd
	.align		4
        /*0018*/ 	.word	0x00000000
	.align		4
        /*001c*/ 	.word	0xfffffffc


//--------------------- .text._Z19smoothSensorsKernelPfPiS_S_ --------------------------
	.section	.text._Z19smoothSensorsKernelPfPiS_S_,"ax",@progbits
	.align	128
        .global         _Z19smoothSensorsKernelPfPiS_S_
        .type           _Z19smoothSensorsKernelPfPiS_S_,@function
        .size           _Z19smoothSensorsKernelPfPiS_S_,(.L_x_1 - _Z19smoothSensorsKernelPfPiS_S_)
        .other          _Z19smoothSensorsKernelPfPiS_S_,@"STO_CUDA_ENTRY STV_DEFAULT"
_Z19smoothSensorsKernelPfPiS_S_:
.text._Z19smoothSensorsKernelPfPiS_S_:
[----:B------:R-:W-:Y:S01]  /*0000*/  LDC R1, c[0x0][0x37c] ;  /* 0x0000df00ff017b82 */ /* 0x000fe20000000800 */
[----:B------:R-:W0:Y:S07]  /*0010*/  S2R R11, SR_TID.X ;  /* 0x00000000000b7919 */ /* 0x000e2e0000002100 */
[----:B------:R-:W0:Y:S08]  /*0020*/  S2UR UR4, SR_CTAID.X ;  /* 0x00000000000479c3 */ /* 0x000e300000002500 */
[----:B------:R-:W0:Y:S02]  /*0030*/  LDC R0, c[0x0][0x360] ;  /* 0x0000d800ff007b82 */ /* 0x000e240000000800 */
[----:B0-----:R-:W-:-:S05]  /*0040*/  IMAD R11, R0, UR4, R11 ;  /* 0x00000004000b7c24 */ /* 0x001fca000f8e020b */
[----:B------:R-:W-:-:S13]  /*0050*/  ISETP.GT.AND P0, PT, R11, 0x2faf07f, PT ;  /* 0x02faf07f0b00780c */ /* 0x000fda0003f04270 */
[----:B------:R-:W-:Y:S05]  /*0060*/  @P0 EXIT ;  /* 0x000000000000094d */ /* 0x000fea0003800000 */
[----:B------:R-:W0:Y:S01]  /*0070*/  LDC.64 R8, c[0x0][0x388] ;  /* 0x0000e200ff087b82 */ /* 0x000e220000000a00 */
[----:B------:R-:W0:Y:S07]  /*0080*/  LDCU.64 UR4, c[0x0][0x358] ;  /* 0x00006b00ff0477ac */ /* 0x000e2e0008000a00 */
[----:B------:R-:W1:Y:S01]  /*0090*/  LDC.64 R2, c[0x0][0x380] ;  /* 0x0000e000ff027b82 */ /* 0x000e620000000a00 */
[----:B0-----:R-:W2:Y:S07]  /*00a0*/  LDG.E R8, desc[UR4][R8.64+0x8] ;  /* 0x0000080408087981 */ /* 0x001eae000c1e1900 */
[----:B------:R-:W0:Y:S02]  /*00b0*/  LDC.64 R6, c[0x0][0x398] ;  /* 0x0000e600ff067b82 */ /* 0x000e240000000a00 */
[----:B0-----:R-:W3:Y:S01]  /*00c0*/  LDG.E R6, desc[UR4][R6.64+0x8] ;  /* 0x0000080406067981 */ /* 0x001ee2000c1e1900 */
[----:B--2---:R-:W-:-:S04]  /*00d0*/  IMAD R5, R8, 0x3, R11 ;  /* 0x0000000308057824 */ /* 0x004fc800078e020b */
[----:B-1----:R-:W-:Y:S02]  /*00e0*/  IMAD.WIDE R2, R5, 0x4, R2 ;  /* 0x0000000405027825 */ /* 0x002fe400078e0202 */
[----:B------:R-:W0:Y:S04]  /*00f0*/  LDC.64 R4, c[0x0][0x390] ;  /* 0x0000e400ff047b82 */ /* 0x000e280000000a00 */
[----:B------:R-:W3:Y:S01]  /*0100*/  LDG.E R3, desc[UR4][R2.64] ;  /* 0x0000000402037981 */ /* 0x000ee2000c1e1900 */
[----:B0-----:R-:W-:-:S04]  /*0110*/  IMAD.WIDE R4, R11, 0x4, R4 ;  /* 0x000000040b047825 */ /* 0x001fc800078e0204 */
[----:B---3--:R-:W-:-:S05]  /*0120*/  FMUL R11, R6, R3 ;  /* 0x00000003060b7220 */ /* 0x008fca0000400000 */
[----:B------:R-:W-:Y:S01]  /*0130*/  STG.E desc[UR4][R4.64], R11 ;  /* 0x0000000b04007986 */ /* 0x000fe2000c101904 */
[----:B------:R-:W-:Y:S05]  /*0140*/  EXIT ;  /* 0x000000000000794d */ /* 0x000fea0003800000 */
.L_x_0:
[----:B------:R-:W-:-:S00]  /*0150*/  BRA `(.L_x_0) ;  /* 0xfffffffc00fc7947 */ /* 0x000fc0000383ffff */
[----:B------:R-:W-:-:S00]  /*0160*/  NOP ;  /* 0x0000000000007918 */ /* 0x000fc00000000000 */
        /* <DEDUP_REMOVED lines=9> */
.L_x_1:


//--------------------- .nv.shared.reserved.0     --------------------------
	.section	.nv.shared.reserved.0,"aw",@nobits
	.weak		__nv_reservedSMEM_offset_0_alias
	.size		__nv_reservedSMEM_offset_0_alias, 0, 64
	.other		__nv_reservedSMEM_offset_0_alias,@"STO_CUDA_RESERVED_SHARED STV_DEFAULT"
__nv_reservedSMEM_offset_0_alias:
	.zero		0
	.zero		64


//--------------------- .nv.constant0._Z19smoothSensorsKernelPfPiS_S_ --------------------------
	.section	.nv.constant0._Z19smoothSensorsKernelPfPiS_S_,"a",@progbits
	.sectionflags	@""
	.align	4
.nv.constant0._Z19smoothSensorsKernelPfPiS_S_:
	.zero		928


//--------------------- SYMBOLS --------------------------

	.type		.nv.reservedSmem.offset0,@object
	.size		.nv.reservedSmem.offset0,0x4
